//
// Generated by NVIDIA NVVM Compiler
//
// Compiler Build ID: CL-36424714
// Cuda compilation tools, release 13.0, V13.0.88
// Based on NVVM 20.0.0
//

.version 9.0
.target sm_100
.address_size 64

	// .globl	_Z6mandelPfffffj

.visible .entry _Z6mandelPfffffj(
	.param .u64 .ptr .align 1 _Z6mandelPfffffj_param_0,
	.param .f32 _Z6mandelPfffffj_param_1,
	.param .f32 _Z6mandelPfffffj_param_2,
	.param .f32 _Z6mandelPfffffj_param_3,
	.param .f32 _Z6mandelPfffffj_param_4,
	.param .u32 _Z6mandelPfffffj_param_5
)
{
	.reg .pred 	%p<5>;
	.reg .b32 	%r<15>;
	.reg .b32 	%f<34>;
	.reg .b64 	%rd<5>;

	ld.param.u64 	%rd1, [_Z6mandelPfffffj_param_0];
	ld.param.f32 	%f11, [_Z6mandelPfffffj_param_1];
	ld.param.f32 	%f12, [_Z6mandelPfffffj_param_2];
	ld.param.f32 	%f13, [_Z6mandelPfffffj_param_3];
	ld.param.f32 	%f14, [_Z6mandelPfffffj_param_4];
	ld.param.u32 	%r7, [_Z6mandelPfffffj_param_5];
	mov.u32 	%r1, %ntid.x;
	mov.u32 	%r9, %nctaid.x;
	sub.f32 	%f15, %f12, %f11;
	cvt.rn.f32.u32 	%f16, %r1;
	div.rn.f32 	%f17, %f15, %f16;
	sub.f32 	%f18, %f14, %f13;
	cvt.rn.f32.u32 	%f19, %r9;
	div.rn.f32 	%f20, %f18, %f19;
	mov.u32 	%r2, %tid.x;
	cvt.rn.f32.u32 	%f21, %r2;
	add.f32 	%f22, %f21, 0f3F000000;
	fma.rn.f32 	%f1, %f22, %f17, %f11;
	mov.u32 	%r3, %ctaid.x;
	cvt.rn.f32.u32 	%f23, %r3;
	add.f32 	%f24, %f23, 0f3F000000;
	fma.rn.f32 	%f2, %f24, %f20, %f13;
	setp.eq.s32 	%p1, %r7, 0;
	mov.b32 	%r14, 0;
	@%p1 bra 	$L__BB0_4;
	mov.f32 	%f30, 0f00000000;
	mov.b32 	%r13, 0;
	mov.f32 	%f31, %f30;
	mov.f32 	%f32, %f30;
	mov.f32 	%f33, %f30;
$L__BB0_2:
	fma.rn.f32 	%f26, %f33, %f32, %f2;
	fma.rn.f32 	%f32, %f33, %f32, %f26;
	sub.f32 	%f27, %f31, %f30;
	add.f32 	%f33, %f1, %f27;
	mul.f32 	%f31, %f33, %f33;
	mul.f32 	%f30, %f32, %f32;
	add.f32 	%f28, %f30, %f31;
	setp.gt.f32 	%p2, %f28, 0f40800000;
	mov.u32 	%r14, %r13;
	@%p2 bra 	$L__BB0_4;
	add.s32 	%r13, %r13, 1;
	setp.ne.s32 	%p3, %r13, %r7;
	mov.u32 	%r14, %r7;
	@%p3 bra 	$L__BB0_2;
$L__BB0_4:
	cvta.to.global.u64 	%rd2, %rd1;
	setp.eq.s32 	%p4, %r14, %r7;
	selp.f32 	%f29, 0f00000000, 0f3F800000, %p4;
	mad.lo.s32 	%r11, %r3, %r1, %r2;
	mul.lo.s32 	%r12, %r11, 3;
	mul.wide.s32 	%rd3, %r12, 4;
	add.s64 	%rd4, %rd2, %rd3;
	st.global.f32 	[%rd4], %f29;
	st.global.f32 	[%rd4+4], %f29;
	st.global.f32 	[%rd4+8], %f29;
	ret;

}


// ===== COMPILED SASS (sm_100) =====

	.target	sm_100

	.elftype	@"ET_EXEC"


//--------------------- .note.nv.tkinfo           --------------------------
	.section	.note.nv.tkinfo,"",@"SHT_NOTE"
	.sectionflags	@"SHF_NOTE_NV_TKINFO"
	.tkinfo
        /*0018*/ 	.word	0x00000002
        /*0030*/ 	.string	""
        /*0030*/ 	.string	"ptxas"
        /*0030*/ 	.string	"Cuda compilation tools, release 13.0, V13.0.88"
        /*0030*/ 	.string	"Build cuda_13.0.r13.0/compiler.36424714_0"
        /*0030*/ 	.string	"-arch sm_100 -m 64 "



//--------------------- .note.nv.cuinfo           --------------------------
	.section	.note.nv.cuinfo,"",@"SHT_NOTE"
	.sectionflags	@"SHF_NOTE_NV_CUINFO"
        /*0018*/ 	.short	0x0002
        /*001a*/ 	.short	0x0064
        /*001c*/ 	.short	0x0082
	.zero		2


//--------------------- .nv.info                  --------------------------
	.section	.nv.info,"",@"SHT_CUDA_INFO"
	.align	4


	//----- nvinfo : EIATTR_REGCOUNT
	.align		4
        /*0000*/ 	.byte	0x04, 0x2f
        /*0002*/ 	.short	(.L_1 - .L_0)
	.align		4
.L_0:
        /*0004*/ 	.word	index@(_Z6mandelPfffffj)
        /*0008*/ 	.word	0x0000000f


	//----- nvinfo : EIATTR_FRAME_SIZE
	.align		4
.L_1:
        /*000c*/ 	.byte	0x04, 0x11
        /*000e*/ 	.short	(.L_3 - .L_2)
	.align		4
.L_2:
        /*0010*/ 	.word	index@($__internal_0_$__cuda_sm3x_div_rn_noftz_f32_slowpath)
        /*0014*/ 	.word	0x00000000


	//----- nvinfo : EIATTR_FRAME_SIZE
	.align		4
.L_3:
        /*0018*/ 	.byte	0x04, 0x11
        /*001a*/ 	.short	(.L_5 - .L_4)
	.align		4
.L_4:
        /*001c*/ 	.word	index@(_Z6mandelPfffffj)
        /*0020*/ 	.word	0x00000000


	//----- nvinfo : EIATTR_MIN_STACK_SIZE
	.align		4
.L_5:
        /*0024*/ 	.byte	0x04, 0x12
        /*0026*/ 	.short	(.L_7 - .L_6)
	.align		4
.L_6:
        /*0028*/ 	.word	index@(_Z6mandelPfffffj)
        /*002c*/ 	.word	0x00000000
.L_7:


//--------------------- .nv.compat                --------------------------
	.section	.nv.compat,"",@"SHT_CUDA_COMPAT_INFO"
	.align	4
        /*0000*/ 	.byte	0x02, 0x09, 0x00, 0x00, 0x02, 0x02, 0x01, 0x00, 0x02, 0x05, 0x05, 0x00, 0x03, 0x07, 0x01, 0x01
        /*0010*/ 	.byte	0x02, 0x03, 0x00, 0x00, 0x02, 0x06, 0x01, 0x00, 0x04, 0x0b, 0x08, 0x00, 0x01, 0x00, 0x00, 0x00
        /*0020*/ 	.byte	0x00, 0x00, 0x00, 0x00


//--------------------- .nv.info._Z6mandelPfffffj --------------------------
	.section	.nv.info._Z6mandelPfffffj,"",@"SHT_CUDA_INFO"
	.sectionflags	@""
	.align	4


	//----- nvinfo : EIATTR_CUDA_API_VERSION
	.align		4
        /*0000*/ 	.byte	0x04, 0x37
        /*0002*/ 	.short	(.L_9 - .L_8)
.L_8:
        /*0004*/ 	.word	0x00000082


	//----- nvinfo : EIATTR_KPARAM_INFO
	.align		4
.L_9:
        /*0008*/ 	.byte	0x04, 0x17
        /*000a*/ 	.short	(.L_11 - .L_10)
.L_10:
        /*000c*/ 	.word	0x00000000
        /*0010*/ 	.short	0x0005
        /*0012*/ 	.short	0x0018
        /*0014*/ 	.byte	0x00, 0xf0, 0x11, 0x00


	//----- nvinfo : EIATTR_KPARAM_INFO
	.align		4
.L_11:
        /*0018*/ 	.byte	0x04, 0x17
        /*001a*/ 	.short	(.L_13 - .L_12)
.L_12:
        /*001c*/ 	.word	0x00000000
        /*0020*/ 	.short	0x0004
        /*0022*/ 	.short	0x0014
        /*0024*/ 	.byte	0x00, 0xf0, 0x11, 0x00


	//----- nvinfo : EIATTR_KPARAM_INFO
	.align		4
.L_13:
        /*0028*/ 	.byte	0x04, 0x17
        /*002a*/ 	.short	(.L_15 - .L_14)
.L_14:
        /*002c*/ 	.word	0x00000000
        /*0030*/ 	.short	0x0003
        /*0032*/ 	.short	0x0010
        /*0034*/ 	.byte	0x00, 0xf0, 0x11, 0x00


	//----- nvinfo : EIATTR_KPARAM_INFO
	.align		4
.L_15:
        /*0038*/ 	.byte	0x04, 0x17
        /*003a*/ 	.short	(.L_17 - .L_16)
.L_16:
        /*003c*/ 	.word	0x00000000
        /*0040*/ 	.short	0x0002
        /*0042*/ 	.short	0x000c
        /*0044*/ 	.byte	0x00, 0xf0, 0x11, 0x00


	//----- nvinfo : EIATTR_KPARAM_INFO
	.align		4
.L_17:
        /*0048*/ 	.byte	0x04, 0x17
        /*004a*/ 	.short	(.L_19 - .L_18)
.L_18:
        /*004c*/ 	.word	0x00000000
        /*0050*/ 	.short	0x0001
        /*0052*/ 	.short	0x0008
        /*0054*/ 	.byte	0x00, 0xf0, 0x11, 0x00


	//----- nvinfo : EIATTR_KPARAM_INFO
	.align		4
.L_19:
        /*0058*/ 	.byte	0x04, 0x17
        /*005a*/ 	.short	(.L_21 - .L_20)
.L_20:
        /*005c*/ 	.word	0x00000000
        /*0060*/ 	.short	0x0000
        /*0062*/ 	.short	0x0000
        /*0064*/ 	.byte	0x00, 0xf5, 0x21, 0x00


	//----- nvinfo : EIATTR_SPARSE_MMA_MASK
	.align		4
.L_21:
        /*0068*/ 	.byte	0x03, 0x50
        /*006a*/ 	.short	0x0000


	//----- nvinfo : EIATTR_MAXREG_COUNT
	.align		4
        /*006c*/ 	.byte	0x03, 0x1b
        /*006e*/ 	.short	0x00ff


	//----- nvinfo : EIATTR_MERCURY_ISA_VERSION
	.align		4
        /*0070*/ 	.byte	0x03, 0x5f
        /*0072*/ 	.short	0x0101


	//----- nvinfo : EIATTR_VRC_CTA_INIT_COUNT
	.align		4
        /*0074*/ 	.byte	0x02, 0x4a
	.zero		1
	.zero		1


	//----- nvinfo : EIATTR_EXIT_INSTR_OFFSETS
	.align		4
        /*0078*/ 	.byte	0x04, 0x1c
        /*007a*/ 	.short	(.L_23 - .L_22)


	//   ....[0]....
.L_22:
        /*007c*/ 	.word	0x00000500


	//----- nvinfo : EIATTR_CRS_STACK_SIZE
	.align		4
.L_23:
        /*0080*/ 	.byte	0x04, 0x1e
        /*0082*/ 	.short	(.L_25 - .L_24)
.L_24:
        /*0084*/ 	.word	0x00000000


	//----- nvinfo : EIATTR_CBANK_PARAM_SIZE
	.align		4
.L_25:
        /*0088*/ 	.byte	0x03, 0x19
        /*008a*/ 	.short	0x001c


	//----- nvinfo : EIATTR_PARAM_CBANK
	.align		4
        /*008c*/ 	.byte	0x04, 0x0a
        /*008e*/ 	.short	(.L_27 - .L_26)
	.align		4
.L_26:
        /*0090*/ 	.word	index@(.nv.constant0._Z6mandelPfffffj)
        /*0094*/ 	.short	0x0380
        /*0096*/ 	.short	0x001c


	//----- nvinfo : EIATTR_SW_WAR
	.align		4
.L_27:
        /*0098*/ 	.byte	0x04, 0x36
        /*009a*/ 	.short	(.L_29 - .L_28)
.L_28:
        /*009c*/ 	.word	0x00000008
.L_29:


//--------------------- .nv.callgraph             --------------------------
	.section	.nv.callgraph,"",@"SHT_CUDA_CALLGRAPH"
	.align	4
	.sectionentsize	8
	.align		4
        /*0000*/ 	.word	0x00000000
	.align		4
        /*0004*/ 	.word	0xffffffff
	.align		4
        /*0008*/ 	.word	0x00000000
	.align		4
        /*000c*/ 	.word	0xfffffffe
	.align		4
        /*0010*/ 	.word	0x00000000
	.align		4
        /*0014*/ 	.word	0xfffffffd
	.align		4
        /*0018*/ 	.word	0x00000000
	.align		4
        /*001c*/ 	.word	0xfffffffc


//--------------------- .text._Z6mandelPfffffj    --------------------------
	.section	.text._Z6mandelPfffffj,"ax",@progbits
	.align	128
        .global         _Z6mandelPfffffj
        .type           _Z6mandelPfffffj,@function
        .size           _Z6mandelPfffffj,(.L_x_14 - _Z6mandelPfffffj)
        .other          _Z6mandelPfffffj,@"STO_CUDA_ENTRY STV_DEFAULT"
_Z6mandelPfffffj:
.text._Z6mandelPfffffj:
[----:B------:R-:W-:Y:S01]  /*0000*/  LDC R1, c[0x0][0x37c] ;  /* 0x0000df00ff017b82 */ /* 0x000fe20000000800 */
[----:B------:R-:W0:Y:S07]  /*0010*/  LDCU UR4, c[0x0][0x360] ;  /* 0x00006c00ff0477ac */ /* 0x000e2e0008000800 */
[----:B------:R-:W1:Y:S01]  /*0020*/  LDC.64 R6, c[0x0][0x388] ;  /* 0x0000e200ff067b82 */ /* 0x000e620000000a00 */
[----:B------:R-:W2:Y:S01]  /*0030*/  LDCU UR5, c[0x0][0x370] ;  /* 0x00006e00ff0577ac */ /* 0x000ea20008000800 */
[----:B0-----:R-:W-:-:S04]  /*0040*/  I2FP.F32.U32 R3, UR4 ;  /* 0x0000000400037c45 */ /* 0x001fc80008201000 */
[----:B------:R-:W0:Y:S01]  /*0050*/  MUFU.RCP R2, R3 ;  /* 0x0000000300027308 */ /* 0x000e220000001000 */
[----:B-1----:R-:W-:-:S07]  /*0060*/  FADD R0, R7, -R6 ;  /* 0x8000000607007221 */ /* 0x002fce0000000000 */
[----:B------:R-:W1:Y:S01]  /*0070*/  FCHK P0, R0, R3 ;  /* 0x0000000300007302 */ /* 0x000e620000000000 */
[----:B0-----:R-:W-:-:S04]  /*0080*/  FFMA R5, -R3, R2, 1 ;  /* 0x3f80000003057423 */ /* 0x001fc80000000102 */
[----:B------:R-:W-:-:S04]  /*0090*/  FFMA R5, R2, R5, R2 ;  /* 0x0000000502057223 */ /* 0x000fc80000000002 */
[----:B------:R-:W-:-:S04]  /*00a0*/  FFMA R2, R0, R5, RZ ;  /* 0x0000000500027223 */ /* 0x000fc800000000ff */
[----:B------:R-:W-:-:S04]  /*00b0*/  FFMA R4, -R3, R2, R0 ;  /* 0x0000000203047223 */ /* 0x000fc80000000100 */
[----:B------:R-:W-:Y:S01]  /*00c0*/  FFMA R2, R5, R4, R2 ;  /* 0x0000000405027223 */ /* 0x000fe20000000002 */
[----:B-12---:R-:W-:Y:S06]  /*00d0*/  @!P0 BRA `(.L_x_0) ;  /* 0x00000000000c8947 */ /* 0x006fec0003800000 */
[----:B------:R-:W-:-:S07]  /*00e0*/  MOV R4, 0x100 ;  /* 0x0000010000047802 */ /* 0x000fce0000000f00 */
[----:B------:R-:W-:Y:S05]  /*00f0*/  CALL.REL.NOINC `($__internal_0_$__cuda_sm3x_div_rn_noftz_f32_slowpath) ;  /* 0x0000000400047944 */ /* 0x000fea0003c00000 */
[----:B------:R-:W-:-:S07]  /*0100*/  IMAD.MOV.U32 R2, RZ, RZ, R0 ;  /* 0x000000ffff027224 */ /* 0x000fce00078e0000 */
.L_x_0:
[----:B------:R-:W0:Y:S01]  /*0110*/  LDC.64 R6, c[0x0][0x390] ;  /* 0x0000e400ff067b82 */ /* 0x000e220000000a00 */
[----:B------:R-:W-:-:S04]  /*0120*/  I2FP.F32.U32 R3, UR5 ;  /* 0x0000000500037c45 */ /* 0x000fc80008201000 */
[----:B------:R-:W1:Y:S02]  /*0130*/  MUFU.RCP R4, R3 ;  /* 0x0000000300047308 */ /* 0x000e640000001000 */
[----:B-1----:R-:W-:Y:S01]  /*0140*/  FFMA R5, -R3, R4, 1 ;  /* 0x3f80000003057423 */ /* 0x002fe20000000104 */
[----:B0-----:R-:W-:-:S03]  /*0150*/  FADD R0, R7, -R6 ;  /* 0x8000000607007221 */ /* 0x001fc60000000000 */
[----:B------:R-:W-:Y:S02]  /*0160*/  FFMA R5, R4, R5, R4 ;  /* 0x0000000504057223 */ /* 0x000fe40000000004 */
[----:B------:R-:W0:Y:S02]  /*0170*/  FCHK P0, R0, R3 ;  /* 0x0000000300007302 */ /* 0x000e240000000000 */
[----:B------:R-:W-:-:S04]  /*0180*/  FFMA R4, R0, R5, RZ ;  /* 0x0000000500047223 */ /* 0x000fc800000000ff */
[----:B------:R-:W-:-:S04]  /*0190*/  FFMA R6, -R3, R4, R0 ;  /* 0x0000000403067223 */ /* 0x000fc80000000100 */
[----:B------:R-:W-:Y:S01]  /*01a0*/  FFMA R4, R5, R6, R4 ;  /* 0x0000000605047223 */ /* 0x000fe20000000004 */
[----:B0-----:R-:W-:Y:S06]  /*01b0*/  @!P0 BRA `(.L_x_1) ;  /* 0x00000000000c8947 */ /* 0x001fec0003800000 */
[----:B------:R-:W-:-:S07]  /*01c0*/  MOV R4, 0x1e0 ;  /* 0x000001e000047802 */ /* 0x000fce0000000f00 */
[----:B------:R-:W-:Y:S05]  /*01d0*/  CALL.REL.NOINC `($__internal_0_$__cuda_sm3x_div_rn_noftz_f32_slowpath) ;  /* 0x0000000000cc7944 */ /* 0x000fea0003c00000 */
[----:B------:R-:W-:-:S07]  /*01e0*/  IMAD.MOV.U32 R4, RZ, RZ, R0 ;  /* 0x000000ffff047224 */ /* 0x000fce00078e0000 */
.L_x_1:
[----:B------:R-:W0:Y:S01]  /*01f0*/  S2R R8, SR_TID.X ;  /* 0x0000000000087919 */ /* 0x000e220000002100 */
[----:B------:R-:W1:Y:S01]  /*0200*/  LDCU UR5, c[0x0][0x398] ;  /* 0x00007300ff0577ac */ /* 0x000e620008000800 */
[----:B------:R-:W2:Y:S01]  /*0210*/  S2R R9, SR_CTAID.X ;  /* 0x0000000000097919 */ /* 0x000ea20000002500 */
[----:B------:R-:W3:Y:S01]  /*0220*/  LDCU UR8, c[0x0][0x388] ;  /* 0x00007100ff0877ac */ /* 0x000ee20008000800 */
[----:B------:R-:W4:Y:S01]  /*0230*/  LDCU UR9, c[0x0][0x390] ;  /* 0x00007200ff0977ac */ /* 0x000f220008000800 */
[----:B------:R-:W5:Y:S01]  /*0240*/  LDCU.64 UR6, c[0x0][0x358] ;  /* 0x00006b00ff0677ac */ /* 0x000f620008000a00 */
[----:B-1----:R-:W-:Y:S01]  /*0250*/  UISETP.NE.AND UP0, UPT, UR5, URZ, UPT ;  /* 0x000000ff0500728c */ /* 0x002fe2000bf05270 */
[----:B0-----:R-:W-:Y:S02]  /*0260*/  I2FP.F32.U32 R0, R8 ;  /* 0x0000000800007245 */ /* 0x001fe40000201000 */
[----:B--2---:R-:W-:-:S03]  /*0270*/  I2FP.F32.U32 R5, R9 ;  /* 0x0000000900057245 */ /* 0x004fc60000201000 */
[----:B------:R-:W-:Y:S01]  /*0280*/  FADD R3, R0, 0.5 ;  /* 0x3f00000000037421 */ /* 0x000fe20000000000 */
[----:B------:R-:W-:Y:S02]  /*0290*/  IMAD.MOV.U32 R0, RZ, RZ, RZ ;  /* 0x000000ffff007224 */ /* 0x000fe400078e00ff */
[----:B------:R-:W-:Y:S01]  /*02a0*/  FADD R5, R5, 0.5 ;  /* 0x3f00000005057421 */ /* 0x000fe20000000000 */
[----:B---3--:R-:W-:-:S03]  /*02b0*/  FFMA R10, R3, R2, UR8 ;  /* 0x00000008030a7e23 */ /* 0x008fc60008000002 */
[----:B----4-:R-:W-:Y:S01]  /*02c0*/  FFMA R12, R5, R4, UR9 ;  /* 0x00000009050c7e23 */ /* 0x010fe20008000004 */
[----:B-----5:R-:W-:Y:S06]  /*02d0*/  BRA.U !UP0, `(.L_x_2) ;  /* 0x0000000108607547 */ /* 0x020fec000b800000 */
[----:B------:R-:W-:Y:S01]  /*02e0*/  BSSY.RECONVERGENT B0, `(.L_x_2) ;  /* 0x0000017000007945 */ /* 0x000fe20003800200 */
[----:B------:R-:W-:Y:S01]  /*02f0*/  IMAD.MOV.U32 R0, RZ, RZ, RZ ;  /* 0x000000ffff007224 */ /* 0x000fe200078e00ff */
[----:B------:R-:W-:Y:S02]  /*0300*/  CS2R R2, SRZ ;  /* 0x0000000000027805 */ /* 0x000fe4000001ff00 */
[----:B------:R-:W-:Y:S01]  /*0310*/  CS2R R4, SRZ ;  /* 0x0000000000047805 */ /* 0x000fe2000001ff00 */
[----:B------:R-:W0:Y:S01]  /*0320*/  LDCU UR5, c[0x0][0x398] ;  /* 0x00007300ff0577ac */ /* 0x000e220008000800 */
[----:B------:R-:W1:Y:S05]  /*0330*/  LDCU UR8, c[0x0][0x398] ;  /* 0x00007300ff0877ac */ /* 0x000e6a0008000800 */
.L_x_4:
[----:B------:R-:W-:Y:S01]  /*0340*/  FADD R3, R3, -R0 ;  /* 0x8000000003037221 */ /* 0x000fe20000000000 */
[----:B------:R-:W-:-:S03]  /*0350*/  FFMA R0, R5, R4, R12 ;  /* 0x0000000405007223 */ /* 0x000fc6000000000c */
[----:B------:R-:W-:Y:S01]  /*0360*/  FADD R3, R10, R3 ;  /* 0x000000030a037221 */ /* 0x000fe20000000000 */
[----:B------:R-:W-:-:S03]  /*0370*/  FFMA R4, R5, R4, R0 ;  /* 0x0000000405047223 */ /* 0x000fc60000000000 */
[----:B------:R-:W-:Y:S01]  /*0380*/  FMUL R6, R3, R3 ;  /* 0x0000000303067220 */ /* 0x000fe20000400000 */
[----:B------:R-:W-:-:S04]  /*0390*/  FMUL R7, R4, R4 ;  /* 0x0000000404077220 */ /* 0x000fc80000400000 */
[----:B------:R-:W-:-:S05]  /*03a0*/  FADD R0, R6, R7 ;  /* 0x0000000706007221 */ /* 0x000fca0000000000 */
[----:B------:R-:W-:Y:S01]  /*03b0*/  FSETP.GT.AND P0, PT, R0, 4, PT ;  /* 0x408000000000780b */ /* 0x000fe20003f04000 */
[----:B------:R-:W-:-:S12]  /*03c0*/  IMAD.MOV.U32 R0, RZ, RZ, R2 ;  /* 0x000000ffff007224 */ /* 0x000fd800078e0002 */
[----:B------:R-:W-:Y:S05]  /*03d0*/  @P0 BRA `(.L_x_3) ;  /* 0x00000000001c0947 */ /* 0x000fea0003800000 */
[----:B------:R-:W-:Y:S01]  /*03e0*/  IADD3 R2, PT, PT, R2, 0x1, RZ ;  /* 0x0000000102027810 */ /* 0x000fe20007ffe0ff */
[----:B------:R-:W-:Y:S02]  /*03f0*/  IMAD.MOV.U32 R5, RZ, RZ, R3 ;  /* 0x000000ffff057224 */ /* 0x000fe400078e0003 */
[----:B------:R-:W-:Y:S01]  /*0400*/  IMAD.MOV.U32 R3, RZ, RZ, R6 ;  /* 0x000000ffff037224 */ /* 0x000fe200078e0006 */
[----:B-1----:R-:W-:Y:S01]  /*0410*/  ISETP.NE.AND P0, PT, R2, UR8, PT ;  /* 0x0000000802007c0c */ /* 0x002fe2000bf05270 */
[----:B------:R-:W-:-:S12]  /*0420*/  IMAD.MOV.U32 R0, RZ, RZ, R7 ;  /* 0x000000ffff007224 */ /* 0x000fd800078e0007 */
[----:B------:R-:W-:Y:S05]  /*0430*/  @P0 BRA `(.L_x_4) ;  /* 0xfffffffc00c00947 */ /* 0x000fea000383ffff */
[----:B0-----:R-:W-:-:S07]  /*0440*/  IMAD.U32 R0, RZ, RZ, UR5 ;  /* 0x00000005ff007e24 */ /* 0x001fce000f8e00ff */
.L_x_3:
[----:B01----:R-:W-:Y:S05]  /*0450*/  BSYNC.RECONVERGENT B0 ;  /* 0x0000000000007941 */ /* 0x003fea0003800200 */
.L_x_2:
[----:B------:R-:W0:Y:S01]  /*0460*/  LDC.64 R2, c[0x0][0x380] ;  /* 0x0000e000ff027b82 */ /* 0x000e220000000a00 */
[----:B------:R-:W1:Y:S01]  /*0470*/  LDCU UR9, c[0x0][0x398] ;  /* 0x00007300ff0977ac */ /* 0x000e620008000800 */
[----:B------:R-:W-:-:S04]  /*0480*/  IMAD R4, R9, UR4, R8 ;  /* 0x0000000409047c24 */ /* 0x000fc8000f8e0208 */
[----:B------:R-:W-:Y:S01]  /*0490*/  IMAD R5, R4, 0x3, RZ ;  /* 0x0000000304057824 */ /* 0x000fe200078e02ff */
[----:B-1----:R-:W-:-:S03]  /*04a0*/  ISETP.NE.AND P0, PT, R0, UR9, PT ;  /* 0x0000000900007c0c */ /* 0x002fc6000bf05270 */
[----:B0-----:R-:W-:Y:S01]  /*04b0*/  IMAD.WIDE R2, R5, 0x4, R2 ;  /* 0x0000000405027825 */ /* 0x001fe200078e0202 */
[----:B------:R-:W-:-:S05]  /*04c0*/  FSEL R5, RZ, 1, !P0 ;  /* 0x3f800000ff057808 */ /* 0x000fca0004000000 */
[----:B------:R-:W-:Y:S04]  /*04d0*/  STG.E desc[UR6][R2.64], R5 ;  /* 0x0000000502007986 */ /* 0x000fe8000c101906 */
[----:B------:R-:W-:Y:S04]  /*04e0*/  STG.E desc[UR6][R2.64+0x4], R5 ;  /* 0x0000040502007986 */ /* 0x000fe8000c101906 */
[----:B------:R-:W-:Y:S01]  /*04f0*/  STG.E desc[UR6][R2.64+0x8], R5 ;  /* 0x0000080502007986 */ /* 0x000fe2000c101906 */
[----:B------:R-:W-:Y:S05]  /*0500*/  EXIT ;  /* 0x000000000000794d */ /* 0x000fea0003800000 */
        .weak           $__internal_0_$__cuda_sm3x_div_rn_noftz_f32_slowpath
        .type           $__internal_0_$__cuda_sm3x_div_rn_noftz_f32_slowpath,@function
        .size           $__internal_0_$__cuda_sm3x_div_rn_noftz_f32_slowpath,(.L_x_14 - $__internal_0_$__cuda_sm3x_div_rn_noftz_f32_slowpath)
$__internal_0_$__cuda_sm3x_div_rn_noftz_f32_slowpath:
[----:B------:R-:W-:Y:S02]  /*0510*/  SHF.R.U32.HI R6, RZ, 0x17, R3 ;  /* 0x00000017ff067819 */ /* 0x000fe40000011603 */
[----:B------:R-:W-:Y:S02]  /*0520*/  SHF.R.U32.HI R5, RZ, 0x17, R0 ;  /* 0x00000017ff057819 */ /* 0x000fe40000011600 */
[----:B------:R-:W-:Y:S02]  /*0530*/  LOP3.LUT R10, R6, 0xff, RZ, 0xc0, !PT ;  /* 0x000000ff060a7812 */ /* 0x000fe400078ec0ff */
[----:B------:R-:W-:Y:S02]  /*0540*/  LOP3.LUT R8, R5, 0xff, RZ, 0xc0, !PT ;  /* 0x000000ff05087812 */ /* 0x000fe400078ec0ff */
[----:B------:R-:W-:-:S03]  /*0550*/  IADD3 R7, PT, PT, R10, -0x1, RZ ;  /* 0xffffffff0a077810 */ /* 0x000fc60007ffe0ff */
[----:B------:R-:W-:Y:S01]  /*0560*/  VIADD R6, R8, 0xffffffff ;  /* 0xffffffff08067836 */ /* 0x000fe20000000000 */
[----:B------:R-:W-:-:S04]  /*0570*/  ISETP.GT.U32.AND P0, PT, R7, 0xfd, PT ;  /* 0x000000fd0700780c */ /* 0x000fc80003f04070 */
[----:B------:R-:W-:-:S13]  /*0580*/  ISETP.GT.U32.OR P0, PT, R6, 0xfd, P0 ;  /* 0x000000fd0600780c */ /* 0x000fda0000704470 */
[----:B------:R-:W-:Y:S01]  /*0590*/  @!P0 IMAD.MOV.U32 R5, RZ, RZ, RZ ;  /* 0x000000ffff058224 */ /* 0x000fe200078e00ff */
[----:B------:R-:W-:Y:S06]  /*05a0*/  @!P0 BRA `(.L_x_5) ;  /* 0x00000000005c8947 */ /* 0x000fec0003800000 */
[----:B------:R-:W-:Y:S02]  /*05b0*/  FSETP.GTU.FTZ.AND P0, PT, |R0|, +INF , PT ;  /* 0x7f8000000000780b */ /* 0x000fe40003f1c200 */
[----:B------:R-:W-:-:S04]  /*05c0*/  FSETP.GTU.FTZ.AND P1, PT, |R3|, +INF , PT ;  /* 0x7f8000000300780b */ /* 0x000fc80003f3c200 */
[----:B------:R-:W-:-:S13]  /*05d0*/  PLOP3.LUT P0, PT, P0, P1, PT, 0xf8, 0x8f ;  /* 0x00000000008f781c */ /* 0x000fda0000703f70 */
[----:B------:R-:W-:Y:S05]  /*05e0*/  @P0 BRA `(.L_x_6) ;  /* 0x0000000400440947 */ /* 0x000fea0003800000 */
[----:B------:R-:W-:-:S13]  /*05f0*/  LOP3.LUT P0, RZ, R3, 0x7fffffff, R0, 0xc8, !PT ;  /* 0x7fffffff03ff7812 */ /* 0x000fda000780c800 */
[----:B------:R-:W-:Y:S05]  /*0600*/  @!P0 BRA `(.L_x_7) ;  /* 0x0000000400348947 */ /* 0x000fea0003800000 */
[C---:B------:R-:W-:Y:S02]  /*0610*/  FSETP.NEU.FTZ.AND P2, PT, |R0|.reuse, +INF , PT ;  /* 0x7f8000000000780b */ /* 0x040fe40003f5d200 */
[----:B------:R-:W-:Y:S02]  /*0620*/  FSETP.NEU.FTZ.AND P1, PT, |R3|, +INF , PT ;  /* 0x7f8000000300780b */ /* 0x000fe40003f3d200 */
[----:B------:R-:W-:-:S11]  /*0630*/  FSETP.NEU.FTZ.AND P0, PT, |R0|, +INF , PT ;  /* 0x7f8000000000780b */ /* 0x000fd60003f1d200 */
[----:B------:R-:W-:Y:S05]  /*0640*/  @!P1 BRA !P2, `(.L_x_7) ;  /* 0x0000000400249947 */ /* 0x000fea0005000000 */
[----:B------:R-:W-:-:S04]  /*0650*/  LOP3.LUT P2, RZ, R0, 0x7fffffff, RZ, 0xc0, !PT ;  /* 0x7fffffff00ff7812 */ /* 0x000fc8000784c0ff */
[----:B------:R-:W-:-:S13]  /*0660*/  PLOP3.LUT P1, PT, P1, P2, PT, 0x2f, 0xf2 ;  /* 0x0000000000f2781c */ /* 0x000fda0000f24577 */
[----:B------:R-:W-:Y:S05]  /*0670*/  @P1 BRA `(.L_x_8) ;  /* 0x0000000400101947 */ /* 0x000fea0003800000 */
[----:B------:R-:W-:-:S04]  /*0680*/  LOP3.LUT P1, RZ, R3, 0x7fffffff, RZ, 0xc0, !PT ;  /* 0x7fffffff03ff7812 */ /* 0x000fc8000782c0ff */
[----:B------:R-:W-:-:S13]  /*0690*/  PLOP3.LUT P0, PT, P0, P1, PT, 0x2f, 0xf2 ;  /* 0x0000000000f2781c */ /* 0x000fda0000702577 */
[----:B------:R-:W-:Y:S05]  /*06a0*/  @P0 BRA `(.L_x_9) ;  /* 0x0000000000f80947 */ /* 0x000fea0003800000 */
[----:B------:R-:W-:Y:S02]  /*06b0*/  ISETP.GE.AND P0, PT, R6, RZ, PT ;  /* 0x000000ff0600720c */ /* 0x000fe40003f06270 */
[----:B------:R-:W-:-:S11]  /*06c0*/  ISETP.GE.AND P1, PT, R7, RZ, PT ;  /* 0x000000ff0700720c */ /* 0x000fd60003f26270 */
[----:B------:R-:W-:Y:S02]  /*06d0*/  @P0 IMAD.MOV.U32 R5, RZ, RZ, RZ ;  /* 0x000000ffff050224 */ /* 0x000fe400078e00ff */
[----:B------:R-:W-:Y:S01]  /*06e0*/  @!P0 FFMA R0, R0, 1.84467440737095516160e+19, RZ ;  /* 0x5f80000000008823 */ /* 0x000fe200000000ff */
[----:B------:R-:W-:Y:S02]  /*06f0*/  @!P0 IMAD.MOV.U32 R5, RZ, RZ, -0x40 ;  /* 0xffffffc0ff058424 */ /* 0x000fe400078e00ff */
[----:B------:R-:W-:-:S03]  /*0700*/  @!P1 FFMA R3, R3, 1.84467440737095516160e+19, RZ ;  /* 0x5f80000003039823 */ /* 0x000fc600000000ff */
[----:B------:R-:W-:-:S07]  /*0710*/  @!P1 IADD3 R5, PT, PT, R5, 0x40, RZ ;  /* 0x0000004005059810 */ /* 0x000fce0007ffe0ff */
.L_x_5:
[----:B------:R-:W-:-:S05]  /*0720*/  LEA R6, R10, 0xc0800000, 0x17 ;  /* 0xc08000000a067811 */ /* 0x000fca00078eb8ff */
[----:B------:R-:W-:Y:S02]  /*0730*/  IMAD.IADD R6, R3, 0x1, -R6 ;  /* 0x0000000103067824 */ /* 0x000fe400078e0a06 */
[----:B------:R-:W-:Y:S02]  /*0740*/  VIADD R3, R8, 0xffffff81 ;  /* 0xffffff8108037836 */ /* 0x000fe40000000000 */
[----:B------:R0:W1:Y:S01]  /*0750*/  MUFU.RCP R7, R6 ;  /* 0x0000000600077308 */ /* 0x0000620000001000 */
[----:B------:R-:W-:Y:S01]  /*0760*/  FADD.FTZ R9, -R6, -RZ ;  /* 0x800000ff06097221 */ /* 0x000fe20000010100 */
[C---:B------:R-:W-:Y:S01]  /*0770*/  IMAD R0, R3.reuse, -0x800000, R0 ;  /* 0xff80000003007824 */ /* 0x040fe200078e0200 */
[----:B0-----:R-:W-:-:S05]  /*0780*/  IADD3 R6, PT, PT, R3, 0x7f, -R10 ;  /* 0x0000007f03067810 */ /* 0x001fca0007ffe80a */
[----:B------:R-:W-:Y:S02]  /*0790*/  IMAD.IADD R6, R6, 0x1, R5 ;  /* 0x0000000106067824 */ /* 0x000fe400078e0205 */
[----:B-1----:R-:W-:-:S04]  /*07a0*/  FFMA R8, R7, R9, 1 ;  /* 0x3f80000007087423 */ /* 0x002fc80000000009 */
[----:B------:R-:W-:-:S04]  /*07b0*/  FFMA R12, R7, R8, R7 ;  /* 0x00000008070c7223 */ /* 0x000fc80000000007 */
[----:B------:R-:W-:-:S04]  /*07c0*/  FFMA R7, R0, R12, RZ ;  /* 0x0000000c00077223 */ /* 0x000fc800000000ff */
[----:B------:R-:W-:-:S04]  /*07d0*/  FFMA R8, R9, R7, R0 ;  /* 0x0000000709087223 */ /* 0x000fc80000000000 */
[----:B------:R-:W-:-:S04]  /*07e0*/  FFMA R7, R12, R8, R7 ;  /* 0x000000080c077223 */ /* 0x000fc80000000007 */
[----:B------:R-:W-:-:S04]  /*07f0*/  FFMA R8, R9, R7, R0 ;  /* 0x0000000709087223 */ /* 0x000fc80000000000 */
[----:B------:R-:W-:-:S05]  /*0800*/  FFMA R0, R12, R8, R7 ;  /* 0x000000080c007223 */ /* 0x000fca0000000007 */
[----:B------:R-:W-:-:S04]  /*0810*/  SHF.R.U32.HI R3, RZ, 0x17, R0 ;  /* 0x00000017ff037819 */ /* 0x000fc80000011600 */
[----:B------:R-:W-:-:S04]  /*0820*/  LOP3.LUT R3, R3, 0xff, RZ, 0xc0, !PT ;  /* 0x000000ff03037812 */ /* 0x000fc800078ec0ff */
[----:B------:R-:W-:-:S05]  /*0830*/  IADD3 R9, PT, PT, R3, R6, RZ ;  /* 0x0000000603097210 */ /* 0x000fca0007ffe0ff */
[----:B------:R-:W-:-:S05]  /*0840*/  VIADD R3, R9, 0xffffffff ;  /* 0xffffffff09037836 */ /* 0x000fca0000000000 */
[----:B------:R-:W-:-:S13]  /*0850*/  ISETP.GE.U32.AND P0, PT, R3, 0xfe, PT ;  /* 0x000000fe0300780c */ /* 0x000fda0003f06070 */
[----:B------:R-:W-:Y:S05]  /*0860*/  @!P0 BRA `(.L_x_10) ;  /* 0x0000000000808947 */ /* 0x000fea0003800000 */
[----:B------:R-:W-:-:S13]  /*0870*/  ISETP.GT.AND P0, PT, R9, 0xfe, PT ;  /* 0x000000fe0900780c */ /* 0x000fda0003f04270 */
[----:B------:R-:W-:Y:S05]  /*0880*/  @P0 BRA `(.L_x_11) ;  /* 0x00000000006c0947 */ /* 0x000fea0003800000 */
[----:B------:R-:W-:-:S13]  /*0890*/  ISETP.GE.AND P0, PT, R9, 0x1, PT ;  /* 0x000000010900780c */ /* 0x000fda0003f06270 */
[----:B------:R-:W-:Y:S05]  /*08a0*/  @P0 BRA `(.L_x_12) ;  /* 0x0000000000980947 */ /* 0x000fea0003800000 */
[----:B------:R-:W-:Y:S02]  /*08b0*/  ISETP.GE.AND P0, PT, R9, -0x18, PT ;  /* 0xffffffe80900780c */ /* 0x000fe40003f06270 */
[----:B------:R-:W-:-:S11]  /*08c0*/  LOP3.LUT R0, R0, 0x80000000, RZ, 0xc0, !PT ;  /* 0x8000000000007812 */ /* 0x000fd600078ec0ff */
[----:B------:R-:W-:Y:S05]  /*08d0*/  @!P0 BRA `(.L_x_12) ;  /* 0x00000000008c8947 */ /* 0x000fea0003800000 */
[CCC-:B------:R-:W-:Y:S01]  /*08e0*/  FFMA.RZ R3, R12.reuse, R8.reuse, R7.reuse ;  /* 0x000000080c037223 */ /* 0x1c0fe2000000c007 */
[CCC-:B------:R-:W-:Y:S01]  /*08f0*/  FFMA.RM R6, R12.reuse, R8.reuse, R7.reuse ;  /* 0x000000080c067223 */ /* 0x1c0fe20000004007 */
[C---:B------:R-:W-:Y:S02]  /*0900*/  ISETP.NE.AND P2, PT, R9.reuse, RZ, PT ;  /* 0x000000ff0900720c */ /* 0x040fe40003f45270 */
[----:B------:R-:W-:Y:S02]  /*0910*/  ISETP.NE.AND P1, PT, R9, RZ, PT ;  /* 0x000000ff0900720c */ /* 0x000fe40003f25270 */
[----:B------:R-:W-:Y:S01]  /*0920*/  LOP3.LUT R5, R3, 0x7fffff, RZ, 0xc0, !PT ;  /* 0x007fffff03057812 */ /* 0x000fe200078ec0ff */
[----:B------:R-:W-:Y:S01]  /*0930*/  FFMA.RP R3, R12, R8, R7 ;  /* 0x000000080c037223 */ /* 0x000fe20000008007 */
[----:B------:R-:W-:Y:S02]  /*0940*/  VIADD R8, R9, 0x20 ;  /* 0x0000002009087836 */ /* 0x000fe40000000000 */
[----:B------:R-:W-:Y:S01]  /*0950*/  LOP3.LUT R5, R5, 0x800000, RZ, 0xfc, !PT ;  /* 0x0080000005057812 */ /* 0x000fe200078efcff */
[----:B------:R-:W-:Y:S01]  /*0960*/  IMAD.MOV R7, RZ, RZ, -R9 ;  /* 0x000000ffff077224 */ /* 0x000fe200078e0a09 */
[----:B------:R-:W-:-:S02]  /*0970*/  FSETP.NEU.FTZ.AND P0, PT, R3, R6, PT ;  /* 0x000000060300720b */ /* 0x000fc40003f1d000 */
[----:B------:R-:W-:Y:S02]  /*0980*/  SHF.L.U32 R8, R5, R8, RZ ;  /* 0x0000000805087219 */ /* 0x000fe400000006ff */
[----:B------:R-:W-:Y:S02]  /*0990*/  SEL R6, R7, RZ, P2 ;  /* 0x000000ff07067207 */ /* 0x000fe40001000000 */
[----:B------:R-:W-:Y:S02]  /*09a0*/  ISETP.NE.AND P1, PT, R8, RZ, P1 ;  /* 0x000000ff0800720c */ /* 0x000fe40000f25270 */
[----:B------:R-:W-:Y:S02]  /*09b0*/  SHF.R.U32.HI R6, RZ, R6, R5 ;  /* 0x00000006ff067219 */ /* 0x000fe40000011605 */
[----:B------:R-:W-:Y:S02]  /*09c0*/  PLOP3.LUT P0, PT, P0, P1, PT, 0xf8, 0x8f ;  /* 0x00000000008f781c */ /* 0x000fe40000703f70 */
[----:B------:R-:W-:-:S02]  /*09d0*/  SHF.R.U32.HI R8, RZ, 0x1, R6 ;  /* 0x00000001ff087819 */ /* 0x000fc40000011606 */
[----:B------:R-:W-:-:S04]  /*09e0*/  SEL R3, RZ, 0x1, !P0 ;  /* 0x00000001ff037807 */ /* 0x000fc80004000000 */
[----:B------:R-:W-:-:S04]  /*09f0*/  LOP3.LUT R3, R3, 0x1, R8, 0xf8, !PT ;  /* 0x0000000103037812 */ /* 0x000fc800078ef808 */
[----:B------:R-:W-:-:S04]  /*0a00*/  LOP3.LUT R3, R3, R6, RZ, 0xc0, !PT ;  /* 0x0000000603037212 */ /* 0x000fc800078ec0ff */
[----:B------:R-:W-:-:S04]  /*0a10*/  IADD3 R3, PT, PT, R8, R3, RZ ;  /* 0x0000000308037210 */ /* 0x000fc80007ffe0ff */
[----:B------:R-:W-:Y:S01]  /*0a20*/  LOP3.LUT R0, R3, R0, RZ, 0xfc, !PT ;  /* 0x0000000003007212 */ /* 0x000fe200078efcff */
[----:B------:R-:W-:Y:S06]  /*0a30*/  BRA `(.L_x_12) ;  /* 0x0000000000347947 */ /* 0x000fec0003800000 */
.L_x_11:
[----:B------:R-:W-:-:S04]  /*0a40*/  LOP3.LUT R0, R0, 0x80000000, RZ, 0xc0, !PT ;  /* 0x8000000000007812 */ /* 0x000fc800078ec0ff */
[----:B------:R-:W-:Y:S01]  /*0a50*/  LOP3.LUT R0, R0, 0x7f800000, RZ, 0xfc, !PT ;  /* 0x7f80000000007812 */ /* 0x000fe200078efcff */
[----:B------:R-:W-:Y:S06]  /*0a60*/  BRA `(.L_x_12) ;  /* 0x0000000000287947 */ /* 0x000fec0003800000 */
.L_x_10:
[----:B------:R-:W-:Y:S01]  /*0a70*/  IMAD R0, R6, 0x800000, R0 ;  /* 0x0080000006007824 */ /* 0x000fe200078e0200 */
[----:B------:R-:W-:Y:S06]  /*0a80*/  BRA `(.L_x_12) ;  /* 0x0000000000207947 */ /* 0x000fec0003800000 */
.L_x_9:
[----:B------:R-:W-:-:S04]  /*0a90*/  LOP3.LUT R0, R3, 0x80000000, R0, 0x48, !PT ;  /* 0x8000000003007812 */ /* 0x000fc800078e4800 */
[----:B------:R-:W-:Y:S01]  /*0aa0*/  LOP3.LUT R0, R0, 0x7f800000, RZ, 0xfc, !PT ;  /* 0x7f80000000007812 */ /* 0x000fe200078efcff */
[----:B------:R-:W-:Y:S06]  /*0ab0*/  BRA `(.L_x_12) ;  /* 0x0000000000147947 */ /* 0x000fec0003800000 */
.L_x_8:
[----:B------:R-:W-:Y:S01]  /*0ac0*/  LOP3.LUT R0, R3, 0x80000000, R0, 0x48, !PT ;  /* 0x8000000003007812 */ /* 0x000fe200078e4800 */
[----:B------:R-:W-:Y:S06]  /*0ad0*/  BRA `(.L_x_12) ;  /* 0x00000000000c7947 */ /* 0x000fec0003800000 */
.L_x_7:
[----:B------:R-:W0:Y:S01]  /*0ae0*/  MUFU.RSQ R0, -QNAN ;  /* 0xffc0000000007908 */ /* 0x000e220000001400 */
[----:B------:R-:W-:Y:S05]  /*0af0*/  BRA `(.L_x_12) ;  /* 0x0000000000047947 */ /* 0x000fea0003800000 */
.L_x_6:
[----:B------:R-:W-:-:S07]  /*0b00*/  FADD.FTZ R0, R0, R3 ;  /* 0x0000000300007221 */ /* 0x000fce0000010000 */
.L_x_12:
[----:B------:R-:W-:-:S04]  /*0b10*/  IMAD.MOV.U32 R5, RZ, RZ, 0x0 ;  /* 0x00000000ff057424 */ /* 0x000fc800078e00ff */
[----:B0-----:R-:W-:Y:S05]  /*0b20*/  RET.REL.NODEC R4 `(_Z6mandelPfffffj) ;  /* 0xfffffff404347950 */ /* 0x001fea0003c3ffff */
.L_x_13:
[----:B------:R-:W-:-:S00]  /*0b30*/  BRA `(.L_x_13) ;  /* 0xfffffffc00fc7947 */ /* 0x000fc0000383ffff */
[----:B------:R-:W-:-:S00]  /*0b40*/  NOP ;  /* 0x0000000000007918 */ /* 0x000fc00000000000 */
        /* <DEDUP_REMOVED lines=11> */
.L_x_14:


//--------------------- .nv.shared.reserved.0     --------------------------
	.section	.nv.shared.reserved.0,"aw",@nobits
	.weak		__nv_reservedSMEM_offset_0_alias
	.size		__nv_reservedSMEM_offset_0_alias, 0, 64
	.other		__nv_reservedSMEM_offset_0_alias,@"STO_CUDA_RESERVED_SHARED STV_DEFAULT"
__nv_reservedSMEM_offset_0_alias:
	.zero		0
	.zero		64


//--------------------- .nv.constant0._Z6mandelPfffffj --------------------------
	.section	.nv.constant0._Z6mandelPfffffj,"a",@progbits
	.sectionflags	@""
	.align	4
.nv.constant0._Z6mandelPfffffj:
	.zero		924


//--------------------- SYMBOLS --------------------------

	.type		.nv.reservedSmem.offset0,@object
	.size		.nv.reservedSmem.offset0,0x4
